	.headerflags	@"EF_CUDA_TEXMODE_UNIFIED EF_CUDA_64BIT_ADDRESS EF_CUDA_ACCELERATORS EF_CUDA_SM90 EF_CUDA_VIRTUAL_SM(EF_CUDA_SM90)"
	.elftype	@"ET_EXEC"


//--------------------- .nv.info                  --------------------------
	.section	.nv.info,"",@"SHT_CUDA_INFO"
	.align	4


	//----- nvinfo : EIATTR_REGCOUNT
	.align		4
        /*0000*/ 	.byte	0x04, 0x2f
        /*0002*/ 	.short	(.L_3 - .L_2)
	.align		4
.L_2:
        /*0004*/ 	.word	index@(triton_poi_fused_cat_26)
        /*0008*/ 	.word	0x00000020


	//----- nvinfo : EIATTR_MIN_STACK_SIZE
	.align		4
.L_3:
        /*000c*/ 	.byte	0x04, 0x12
        /*000e*/ 	.short	(.L_5 - .L_4)
	.align		4
.L_4:
        /*0010*/ 	.word	index@(triton_poi_fused_cat_26)
        /*0014*/ 	.word	0x00000000


	//----- nvinfo : EIATTR_FRAME_SIZE
	.align		4
.L_5:
        /*0018*/ 	.byte	0x04, 0x11
        /*001a*/ 	.short	(.L_7 - .L_6)
	.align		4
.L_6:
        /*001c*/ 	.word	index@(triton_poi_fused_cat_26)
        /*0020*/ 	.word	0x00000000


	//----- nvinfo : EIATTR_MIN_STACK_SIZE
	.align		4
.L_7:
        /*0024*/ 	.byte	0x04, 0x12
        /*0026*/ 	.short	(.L_9 - .L_8)
	.align		4
.L_8:
        /*0028*/ 	.word	index@(triton_poi_fused_cat_26)
        /*002c*/ 	.word	0x00000000
.L_9:


//--------------------- .nv.info.triton_poi_fused_cat_26 --------------------------
	.section	.nv.info.triton_poi_fused_cat_26,"",@"SHT_CUDA_INFO"
	.sectionflags	@""
	.align	4


	//----- nvinfo : EIATTR_CUDA_API_VERSION
	.align		4
        /*0000*/ 	.byte	0x04, 0x37
        /*0002*/ 	.short	(.L_11 - .L_10)
.L_10:
        /*0004*/ 	.word	0x0000007c


	//----- nvinfo : EIATTR_KPARAM_INFO
	.align		4
.L_11:
        /*0008*/ 	.byte	0x04, 0x17
        /*000a*/ 	.short	(.L_13 - .L_12)
.L_12:
        /*000c*/ 	.word	0x00000000
        /*0010*/ 	.short	0x000e
        /*0012*/ 	.short	0x0070
        /*0014*/ 	.byte	0x00, 0xf0, 0x11, 0x00


	//----- nvinfo : EIATTR_KPARAM_INFO
	.align		4
.L_13:
        /*0018*/ 	.byte	0x04, 0x17
        /*001a*/ 	.short	(.L_15 - .L_14)
.L_14:
        /*001c*/ 	.word	0x00000000
        /*0020*/ 	.short	0x000d
        /*0022*/ 	.short	0x0068
        /*0024*/ 	.byte	0x00, 0xf4, 0x21, 0x00


	//----- nvinfo : EIATTR_KPARAM_INFO
	.align		4
.L_15:
        /*0028*/ 	.byte	0x04, 0x17
        /*002a*/ 	.short	(.L_17 - .L_16)
.L_16:
        /*002c*/ 	.word	0x00000000
        /*0030*/ 	.short	0x000c
        /*0032*/ 	.short	0x0060
        /*0034*/ 	.byte	0x00, 0xf4, 0x21, 0x00


	//----- nvinfo : EIATTR_KPARAM_INFO
	.align		4
.L_17:
        /*0038*/ 	.byte	0x04, 0x17
        /*003a*/ 	.short	(.L_19 - .L_18)
.L_18:
        /*003c*/ 	.word	0x00000000
        /*0040*/ 	.short	0x000b
        /*0042*/ 	.short	0x0058
        /*0044*/ 	.byte	0x00, 0xf4, 0x21, 0x00


	//----- nvinfo : EIATTR_KPARAM_INFO
	.align		4
.L_19:
        /*0048*/ 	.byte	0x04, 0x17
        /*004a*/ 	.short	(.L_21 - .L_20)
.L_20:
        /*004c*/ 	.word	0x00000000
        /*0050*/ 	.short	0x000a
        /*0052*/ 	.short	0x0050
        /*0054*/ 	.byte	0x00, 0xf4, 0x21, 0x00


	//----- nvinfo : EIATTR_KPARAM_INFO
	.align		4
.L_21:
        /*0058*/ 	.byte	0x04, 0x17
        /*005a*/ 	.short	(.L_23 - .L_22)
.L_22:
        /*005c*/ 	.word	0x00000000
        /*0060*/ 	.short	0x0009
        /*0062*/ 	.short	0x0048
        /*0064*/ 	.byte	0x00, 0xf4, 0x21, 0x00


	//----- nvinfo : EIATTR_KPARAM_INFO
	.align		4
.L_23:
        /*0068*/ 	.byte	0x04, 0x17
        /*006a*/ 	.short	(.L_25 - .L_24)
.L_24:
        /*006c*/ 	.word	0x00000000
        /*0070*/ 	.short	0x0008
        /*0072*/ 	.short	0x0040
        /*0074*/ 	.byte	0x00, 0xf4, 0x21, 0x00


	//----- nvinfo : EIATTR_KPARAM_INFO
	.align		4
.L_25:
        /*0078*/ 	.byte	0x04, 0x17
        /*007a*/ 	.short	(.L_27 - .L_26)
.L_26:
        /*007c*/ 	.word	0x00000000
        /*0080*/ 	.short	0x0007
        /*0082*/ 	.short	0x0038
        /*0084*/ 	.byte	0x00, 0xf4, 0x21, 0x00


	//----- nvinfo : EIATTR_KPARAM_INFO
	.align		4
.L_27:
        /*0088*/ 	.byte	0x04, 0x17
        /*008a*/ 	.short	(.L_29 - .L_28)
.L_28:
        /*008c*/ 	.word	0x00000000
        /*0090*/ 	.short	0x0006
        /*0092*/ 	.short	0x0030
        /*0094*/ 	.byte	0x00, 0xf4, 0x21, 0x00


	//----- nvinfo : EIATTR_KPARAM_INFO
	.align		4
.L_29:
        /*0098*/ 	.byte	0x04, 0x17
        /*009a*/ 	.short	(.L_31 - .L_30)
.L_30:
        /*009c*/ 	.word	0x00000000
        /*00a0*/ 	.short	0x0005
        /*00a2*/ 	.short	0x0028
        /*00a4*/ 	.byte	0x00, 0xf4, 0x21, 0x00


	//----- nvinfo : EIATTR_KPARAM_INFO
	.align		4
.L_31:
        /*00a8*/ 	.byte	0x04, 0x17
        /*00aa*/ 	.short	(.L_33 - .L_32)
.L_32:
        /*00ac*/ 	.word	0x00000000
        /*00b0*/ 	.short	0x0004
        /*00b2*/ 	.short	0x0020
        /*00b4*/ 	.byte	0x00, 0xf4, 0x21, 0x00


	//----- nvinfo : EIATTR_KPARAM_INFO
	.align		4
.L_33:
        /*00b8*/ 	.byte	0x04, 0x17
        /*00ba*/ 	.short	(.L_35 - .L_34)
.L_34:
        /*00bc*/ 	.word	0x00000000
        /*00c0*/ 	.short	0x0003
        /*00c2*/ 	.short	0x0018
        /*00c4*/ 	.byte	0x00, 0xf4, 0x21, 0x00


	//----- nvinfo : EIATTR_KPARAM_INFO
	.align		4
.L_35:
        /*00c8*/ 	.byte	0x04, 0x17
        /*00ca*/ 	.short	(.L_37 - .L_36)
.L_36:
        /*00cc*/ 	.word	0x00000000
        /*00d0*/ 	.short	0x0002
        /*00d2*/ 	.short	0x0010
        /*00d4*/ 	.byte	0x00, 0xf4, 0x21, 0x00


	//----- nvinfo : EIATTR_KPARAM_INFO
	.align		4
.L_37:
        /*00d8*/ 	.byte	0x04, 0x17
        /*00da*/ 	.short	(.L_39 - .L_38)
.L_38:
        /*00dc*/ 	.word	0x00000000
        /*00e0*/ 	.short	0x0001
        /*00e2*/ 	.short	0x0008
        /*00e4*/ 	.byte	0x00, 0xf4, 0x21, 0x00


	//----- nvinfo : EIATTR_KPARAM_INFO
	.align		4
.L_39:
        /*00e8*/ 	.byte	0x04, 0x17
        /*00ea*/ 	.short	(.L_41 - .L_40)
.L_40:
        /*00ec*/ 	.word	0x00000000
        /*00f0*/ 	.short	0x0000
        /*00f2*/ 	.short	0x0000
        /*00f4*/ 	.byte	0x00, 0xf4, 0x21, 0x00


	//----- nvinfo : EIATTR_SPARSE_MMA_MASK
	.align		4
.L_41:
        /*00f8*/ 	.byte	0x03, 0x50
        /*00fa*/ 	.short	0x0000


	//----- nvinfo : EIATTR_MAXREG_COUNT
	.align		4
        /*00fc*/ 	.byte	0x03, 0x1b
        /*00fe*/ 	.short	0x00ff


	//----- nvinfo : EIATTR_EXIT_INSTR_OFFSETS
	.align		4
        /*0100*/ 	.byte	0x04, 0x1c
        /*0102*/ 	.short	(.L_43 - .L_42)


	//   ....[0]....
.L_42:
        /*0104*/ 	.word	0x00000b10


	//   ....[1]....
        /*0108*/ 	.word	0x00000b30


	//----- nvinfo : EIATTR_REQNTID
	.align		4
.L_43:
        /*010c*/ 	.byte	0x04, 0x10
        /*010e*/ 	.short	(.L_45 - .L_44)
.L_44:
        /*0110*/ 	.word	0x00000080
        /*0114*/ 	.word	0x00000001
        /*0118*/ 	.word	0x00000001


	//----- nvinfo : EIATTR_CBANK_PARAM_SIZE
	.align		4
.L_45:
        /*011c*/ 	.byte	0x03, 0x19
        /*011e*/ 	.short	0x0074


	//----- nvinfo : EIATTR_PARAM_CBANK
	.align		4
        /*0120*/ 	.byte	0x04, 0x0a
        /*0122*/ 	.short	(.L_47 - .L_46)
	.align		4
.L_46:
        /*0124*/ 	.word	index@(.nv.constant0.triton_poi_fused_cat_26)
        /*0128*/ 	.short	0x0210
        /*012a*/ 	.short	0x0074


	//----- nvinfo : EIATTR_SW_WAR
	.align		4
.L_47:
        /*012c*/ 	.byte	0x04, 0x36
        /*012e*/ 	.short	(.L_49 - .L_48)
.L_48:
        /*0130*/ 	.word	0x00000008
.L_49:


//--------------------- .nv.callgraph             --------------------------
	.section	.nv.callgraph,"",@"SHT_CUDA_CALLGRAPH"
	.align	4
	.sectionentsize	8
	.align		4
        /*0000*/ 	.word	0x00000000
	.align		4
        /*0004*/ 	.word	0xffffffff
	.align		4
        /*0008*/ 	.word	0x00000000
	.align		4
        /*000c*/ 	.word	0xfffffffe
	.align		4
        /*0010*/ 	.word	0x00000000
	.align		4
        /*0014*/ 	.word	0xfffffffd
	.align		4
        /*0018*/ 	.word	0x00000000
	.align		4
        /*001c*/ 	.word	0xfffffffc


//--------------------- .nv.constant4             --------------------------
	.section	.nv.constant4,"a",@progbits
	.align	8
	.align		8
.nv.constant4:
        /*0000*/ 	.dword	_$_str
	.align		8
        /*0008*/ 	.dword	_$_str_$_2


//--------------------- .text.triton_poi_fused_cat_26 --------------------------
	.section	.text.triton_poi_fused_cat_26,"ax",@progbits
	.align	128
        .global         triton_poi_fused_cat_26
        .type           triton_poi_fused_cat_26,@function
        .size           triton_poi_fused_cat_26,(.L_x_1 - triton_poi_fused_cat_26)
        .other          triton_poi_fused_cat_26,@"STO_CUDA_ENTRY STV_DEFAULT"
triton_poi_fused_cat_26:
.text.triton_poi_fused_cat_26:
[----:B------:R-:W0:Y:S01]  /*0000*/  LDC R1, c[0x0][0x28] ;  /* 0x00000a00ff017b82 */ /* 0x000e220000000800 */
[----:B------:R-:W1:Y:S07]  /*0010*/  S2R R0, SR_TID.X ;  /* 0x0000000000007919 */ /* 0x000e6e0000002100 */
[----:B------:R-:W2:Y:S01]  /*0020*/  LDC.64 R18, c[0x0][0x220] ;  /* 0x00008800ff127b82 */ /* 0x000ea20000000a00 */
[----:B------:R-:W-:Y:S01]  /*0030*/  IMAD.MOV.U32 R10, RZ, RZ, RZ ;  /* 0x000000ffff0a7224 */ /* 0x000fe200078e00ff */
[----:B------:R-:W-:Y:S01]  /*0040*/  ULDC.64 UR4, c[0x0][0x208] ;  /* 0x0000820000047ab9 */ /* 0x000fe20000000a00 */
[----:B------:R-:W3:Y:S05]  /*0050*/  S2R R3, SR_CTAID.X ;  /* 0x0000000000037919 */ /* 0x000eea0000002500 */
[----:B------:R-:W4:Y:S08]  /*0060*/  LDC.64 R8, c[0x0][0x210] ;  /* 0x00008400ff087b82 */ /* 0x000f300000000a00 */
[----:B------:R-:W5:Y:S08]  /*0070*/  LDC.64 R12, c[0x0][0x218] ;  /* 0x00008600ff0c7b82 */ /* 0x000f700000000a00 */
[----:B------:R-:W4:Y:S01]  /*0080*/  LDC.64 R24, c[0x0][0x228] ;  /* 0x00008a00ff187b82 */ /* 0x000f220000000a00 */
[----:B-1----:R-:W-:-:S05]  /*0090*/  IMAD.SHL.U32 R0, R0, 0x2, RZ ;  /* 0x0000000200007824 */ /* 0x002fca00078e00ff */
[----:B------:R-:W-:-:S05]  /*00a0*/  LOP3.LUT R0, R0, 0xfe, RZ, 0xc0, !PT ;  /* 0x000000fe00007812 */ /* 0x000fca00078ec0ff */
[----:B---3--:R-:W-:-:S05]  /*00b0*/  IMAD R3, R3, 0x100, R0 ;  /* 0x0000010003037824 */ /* 0x008fca00078e0200 */
[----:B------:R-:W-:-:S04]  /*00c0*/  SHF.R.S32.HI R4, RZ, 0x1f, R3 ;  /* 0x0000001fff047819 */ /* 0x000fc80000011403 */
[----:B------:R-:W-:-:S04]  /*00d0*/  LEA.HI R0, R4, R3, RZ, 0x4 ;  /* 0x0000000304007211 */ /* 0x000fc800078f20ff */
[----:B------:R-:W-:-:S04]  /*00e0*/  SHF.R.S32.HI R5, RZ, 0x4, R0 ;  /* 0x00000004ff057819 */ /* 0x000fc80000011400 */
[----:B------:R-:W-:-:S04]  /*00f0*/  LEA.HI R2, R5, R5, RZ, 0x5 ;  /* 0x0000000505027211 */ /* 0x000fc800078f28ff */
[----:B------:R-:W-:-:S05]  /*0100*/  LOP3.LUT R2, R2, 0xffffffe0, RZ, 0xc0, !PT ;  /* 0xffffffe002027812 */ /* 0x000fca00078ec0ff */
[----:B------:R-:W-:-:S04]  /*0110*/  IMAD.IADD R5, R5, 0x1, -R2 ;  /* 0x0000000105057824 */ /* 0x000fc800078e0a02 */
[C---:B--2---:R-:W-:Y:S01]  /*0120*/  IMAD.WIDE R18, R5.reuse, 0x4, R18 ;  /* 0x0000000405127825 */ /* 0x044fe200078e0212 */
[----:B------:R-:W-:-:S04]  /*0130*/  ISETP.GE.AND P1, PT, R5, 0x10, PT ;  /* 0x000000100500780c */ /* 0x000fc80003f26270 */
[----:B------:R-:W-:Y:S01]  /*0140*/  ISETP.LT.AND P5, PT, R3, 0x800, !P1 ;  /* 0x000008000300780c */ /* 0x000fe20004fa1270 */
[----:B------:R-:W-:-:S12]  /*0150*/  IMAD.MOV.U32 R2, RZ, RZ, RZ ;  /* 0x000000ffff027224 */ /* 0x000fd800078e00ff */
[----:B------:R-:W2:Y:S04]  /*0160*/  @P5 LDG.E.EL R10, desc[UR4][R18.64] ;  /* 0x00000004120a5981 */ /* 0x000ea8000c2e1900 */
[----:B------:R1:W3:Y:S01]  /*0170*/  @P5 LDG.E.EL R2, desc[UR4][R18.64] ;  /* 0x0000000412025981 */ /* 0x0002e2000c2e1900 */
[----:B------:R-:W-:-:S04]  /*0180*/  LEA.HI R4, R4, R3, RZ, 0x9 ;  /* 0x0000000304047211 */ /* 0x000fc800078f48ff */
[----:B------:R-:W-:Y:S02]  /*0190*/  LOP3.LUT R6, R4, 0xfffffe00, RZ, 0xc0, !PT ;  /* 0xfffffe0004067812 */ /* 0x000fe400078ec0ff */
[----:B------:R-:W-:-:S03]  /*01a0*/  SHF.R.S32.HI R16, RZ, 0x9, R4 ;  /* 0x00000009ff107819 */ /* 0x000fc60000011404 */
[----:B------:R-:W-:Y:S02]  /*01b0*/  IMAD.IADD R11, R3, 0x1, -R6 ;  /* 0x00000001030b7824 */ /* 0x000fe400078e0a06 */
[----:B------:R-:W5:Y:S02]  /*01c0*/  LDC.64 R6, c[0x0][0x230] ;  /* 0x00008c00ff067b82 */ /* 0x000f640000000a00 */
[----:B------:R-:W-:Y:S01]  /*01d0*/  IMAD R11, R16, 0x100, R11 ;  /* 0x00000100100b7824 */ /* 0x000fe200078e020b */
[----:B------:R-:W-:Y:S01]  /*01e0*/  CS2R R26, SRZ ;  /* 0x00000000001a7805 */ /* 0x000fe2000001ff00 */
[----:B-1----:R-:W-:Y:S02]  /*01f0*/  IMAD.MOV.U32 R19, RZ, RZ, RZ ;  /* 0x000000ffff137224 */ /* 0x002fe400078e00ff */
[----:B----4-:R-:W-:Y:S01]  /*0200*/  IMAD.WIDE R14, R11, 0x4, R8 ;  /* 0x000000040b0e7825 */ /* 0x010fe200078e0208 */
[----:B------:R-:W-:Y:S02]  /*0210*/  CS2R R8, SRZ ;  /* 0x0000000000087805 */ /* 0x000fe4000001ff00 */
[----:B------:R-:W-:Y:S01]  /*0220*/  CS2R R22, SRZ ;  /* 0x0000000000167805 */ /* 0x000fe2000001ff00 */
[----:B------:R-:W-:-:S02]  /*0230*/  IMAD.MOV.U32 R11, RZ, RZ, RZ ;  /* 0x000000ffff0b7224 */ /* 0x000fc400078e00ff */
[----:B------:R-:W-:Y:S01]  /*0240*/  IMAD.MOV.U32 R20, RZ, RZ, RZ ;  /* 0x000000ffff147224 */ /* 0x000fe200078e00ff */
[----:B------:R1:W4:Y:S01]  /*0250*/  @P5 LDG.E.64 R8, desc[UR4][R14.64] ;  /* 0x000000040e085981 */ /* 0x000322000c1e1b00 */
[----:B------:R-:W-:Y:S02]  /*0260*/  IMAD.MOV.U32 R4, RZ, RZ, RZ ;  /* 0x000000ffff047224 */ /* 0x000fe400078e00ff */
[----:B-----5:R-:W-:-:S04]  /*0270*/  IMAD.WIDE R12, R5, 0x4, R12 ;  /* 0x00000004050c7825 */ /* 0x020fc800078e020c */
[C---:B0-----:R-:W-:Y:S01]  /*0280*/  IMAD.WIDE R24, R5.reuse, 0x4, R24 ;  /* 0x0000000405187825 */ /* 0x041fe200078e0218 */
[----:B------:R-:W5:Y:S01]  /*0290*/  @P5 LDG.E.EL R26, desc[UR4][R12.64] ;  /* 0x000000040c1a5981 */ /* 0x000f62000c2e1900 */
[----:B-1----:R-:W0:Y:S02]  /*02a0*/  LDC.64 R14, c[0x0][0x240] ;  /* 0x00009000ff0e7b82 */ /* 0x002e240000000a00 */
[C---:B------:R-:W-:Y:S01]  /*02b0*/  IMAD.WIDE R28, R5.reuse, 0x4, R6 ;  /* 0x00000004051c7825 */ /* 0x040fe200078e0206 */
[----:B------:R1:W5:Y:S04]  /*02c0*/  @P5 LDG.E.EL R19, desc[UR4][R12.64] ;  /* 0x000000040c135981 */ /* 0x000368000c2e1900 */
[----:B------:R-:W5:Y:S04]  /*02d0*/  @P5 LDG.E.EL R11, desc[UR4][R24.64] ;  /* 0x00000004180b5981 */ /* 0x000f68000c2e1900 */
[----:B------:R-:W5:Y:S01]  /*02e0*/  @P5 LDG.E.EL R23, desc[UR4][R24.64] ;  /* 0x0000000418175981 */ /* 0x000f62000c2e1900 */
[----:B------:R-:W-:Y:S01]  /*02f0*/  LOP3.LUT R18, R5, 0xfffffffc, RZ, 0xc0, !PT ;  /* 0xfffffffc05127812 */ /* 0x000fe200078ec0ff */
[----:B-1----:R-:W1:Y:S02]  /*0300*/  LDC.64 R12, c[0x0][0x250] ;  /* 0x00009400ff0c7b82 */ /* 0x002e640000000a00 */
[----:B------:R-:W5:Y:S04]  /*0310*/  @P5 LDG.E.EL R20, desc[UR4][R28.64] ;  /* 0x000000041c145981 */ /* 0x000f68000c2e1900 */
[----:B------:R0:W5:Y:S01]  /*0320*/  @P5 LDG.E.EL R4, desc[UR4][R28.64] ;  /* 0x000000041c045981 */ /* 0x000162000c2e1900 */
[----:B------:R-:W-:-:S02]  /*0330*/  LOP3.LUT R0, R0, 0xfffffff0, RZ, 0xc0, !PT ;  /* 0xfffffff000007812 */ /* 0x000fc400078ec0ff */
[----:B------:R-:W-:Y:S01]  /*0340*/  ISETP.NE.AND P2, PT, R18, 0x10, PT ;  /* 0x000000101200780c */ /* 0x000fe20003f45270 */
[----:B0-----:R-:W0:Y:S02]  /*0350*/  LDC.64 R28, c[0x0][0x238] ;  /* 0x00008e00ff1c7b82 */ /* 0x001e240000000a00 */
[C---:B------:R-:W-:Y:S01]  /*0360*/  IMAD.IADD R17, R3.reuse, 0x1, -R0 ;  /* 0x0000000103117824 */ /* 0x040fe200078e0a00 */
[----:B------:R-:W-:Y:S01]  /*0370*/  ISETP.LT.AND P3, PT, R3, 0x800, !P2 ;  /* 0x000008000300780c */ /* 0x000fe20005761270 */
[----:B------:R-:W-:Y:S02]  /*0380*/  IMAD.MOV.U32 R6, RZ, RZ, 0x3e800000 ;  /* 0x3e800000ff067424 */ /* 0x000fe400078e00ff */
[----:B------:R-:W-:Y:S02]  /*0390*/  IMAD R21, R16, 0x40, R17 ;  /* 0x0000004010157824 */ /* 0x000fe400078e0211 */
[C---:B------:R-:W-:Y:S01]  /*03a0*/  IMAD.WIDE R14, R5.reuse, 0x4, R14 ;  /* 0x00000004050e7825 */ /* 0x040fe200078e020e */
[----:B------:R-:W1:Y:S03]  /*03b0*/  LDC.64 R16, c[0x0][0x248] ;  /* 0x00009200ff107b82 */ /* 0x000e660000000a00 */
[----:B------:R-:W-:-:S04]  /*03c0*/  IMAD R21, R5, 0x10, R21 ;  /* 0x0000001005157824 */ /* 0x000fc800078e0215 */
[----:B------:R-:W-:Y:S01]  /*03d0*/  VIADD R25, R21, 0xffffff00 ;  /* 0xffffff0015197836 */ /* 0x000fe20000000000 */
[----:B------:R-:W5:Y:S04]  /*03e0*/  @P3 LDG.E.EL R27, desc[UR4][R14.64+-0x40] ;  /* 0xffffc0040e1b3981 */ /* 0x000f68000c2e1900 */
[----:B------:R0:W5:Y:S02]  /*03f0*/  @P3 LDG.E.EL R22, desc[UR4][R14.64+-0x40] ;  /* 0xffffc0040e163981 */ /* 0x000164000c2e1900 */
[----:B0-----:R-:W-:Y:S01]  /*0400*/  IMAD.WIDE R28, R25, 0x4, R28 ;  /* 0x00000004191c7825 */ /* 0x001fe200078e021c */
[----:B------:R-:W-:-:S03]  /*0410*/  CS2R R14, SRZ ;  /* 0x00000000000e7805 */ /* 0x000fc6000001ff00 */
[----:B------:R-:W-:-:S03]  /*0420*/  IMAD.MOV.U32 R0, RZ, RZ, RZ ;  /* 0x000000ffff007224 */ /* 0x000fc600078e00ff */
[----:B------:R0:W5:Y:S01]  /*0430*/  @P3 LDG.E.64 R14, desc[UR4][R28.64] ;  /* 0x000000041c0e3981 */ /* 0x000162000c1e1b00 */
[----:B-1----:R-:W-:Y:S01]  /*0440*/  IMAD.WIDE R12, R5, 0x4, R12 ;  /* 0x00000004050c7825 */ /* 0x002fe200078e020c */
[----:B0-----:R-:W0:Y:S03]  /*0450*/  LDC.64 R28, c[0x0][0x260] ;  /* 0x00009800ff1c7b82 */ /* 0x001e260000000a00 */
[----:B------:R-:W-:-:S04]  /*0460*/  VIADD R25, R21, 0xfffffec0 ;  /* 0xfffffec015197836 */ /* 0x000fc80000000000 */
[----:B------:R-:W-:-:S04]  /*0470*/  IMAD.WIDE R16, R25, 0x4, R16 ;  /* 0x0000000419107825 */ /* 0x000fc800078e0210 */
[----:B0-----:R-:W-:Y:S01]  /*0480*/  IMAD.WIDE R28, R5, 0x4, R28 ;  /* 0x00000004051c7825 */ /* 0x001fe200078e021c */
[----:B--2---:R-:W-:-:S05]  /*0490*/  SEL R10, R10, RZ, P5 ;  /* 0x000000ff0a0a7207 */ /* 0x004fca0002800000 */
[----:B------:R-:W-:Y:S01]  /*04a0*/  FADD R10, R10, 9.9999997473787516356e-06 ;  /* 0x3727c5ac0a0a7421 */ /* 0x000fe20000000000 */
[----:B---3--:R-:W-:-:S05]  /*04b0*/  SEL R2, R2, RZ, P5 ;  /* 0x000000ff02027207 */ /* 0x008fca0002800000 */
[----:B------:R-:W0:Y:S01]  /*04c0*/  MUFU.SQRT R10, R10 ;  /* 0x0000000a000a7308 */ /* 0x000e220000002000 */
[----:B------:R-:W-:-:S07]  /*04d0*/  FADD R2, R2, 9.9999997473787516356e-06 ;  /* 0x3727c5ac02027421 */ /* 0x000fce0000000000 */
[----:B------:R-:W1:Y:S01]  /*04e0*/  MUFU.SQRT R7, R2 ;  /* 0x0000000200077308 */ /* 0x000e620000002000 */
[C---:B0-----:R-:W-:Y:S02]  /*04f0*/  FSETP.GT.AND P0, PT, R10.reuse, 8.50705917302346158658e+37, PT ;  /* 0x7e8000000a00780b */ /* 0x041fe40003f04000 */
[----:B------:R-:W-:Y:S02]  /*0500*/  FSETP.GEU.AND P6, PT, R10, 1.175494350822287508e-38, PT ;  /* 0x008000000a00780b */ /* 0x000fe40003fce000 */
[----:B-1----:R-:W-:Y:S02]  /*0510*/  FSETP.GT.AND P4, PT, R7, 8.50705917302346158658e+37, PT ;  /* 0x7e8000000700780b */ /* 0x002fe40003f84000 */
[----:B------:R-:W-:-:S07]  /*0520*/  FSEL R24, R6, 1, P0 ;  /* 0x3f80000006187808 */ /* 0x000fce0000000000 */
[----:B------:R-:W-:Y:S01]  /*0530*/  @P0 FMUL R10, R10, 0.25 ;  /* 0x3e8000000a0a0820 */ /* 0x000fe20000400000 */
[----:B------:R-:W-:Y:S01]  /*0540*/  ISETP.NE.AND P0, PT, R18, 0x14, PT ;  /* 0x000000141200780c */ /* 0x000fe20003f05270 */
[----:B------:R-:W-:Y:S02]  /*0550*/  @!P6 FMUL R24, R24, 16777216 ;  /* 0x4b8000001818e820 */ /* 0x000fe40000400000 */
[----:B------:R-:W-:Y:S01]  /*0560*/  @!P6 FMUL R10, R10, 16777216 ;  /* 0x4b8000000a0ae820 */ /* 0x000fe20000400000 */
[C---:B------:R-:W-:Y:S02]  /*0570*/  FSETP.GEU.AND P6, PT, R7.reuse, 1.175494350822287508e-38, PT ;  /* 0x008000000700780b */ /* 0x040fe40003fce000 */
[----:B------:R-:W-:Y:S01]  /*0580*/  FSEL R2, R6, 1, P4 ;  /* 0x3f80000006027808 */ /* 0x000fe20002000000 */
[----:B------:R-:W-:Y:S01]  /*0590*/  @P4 FMUL R7, R7, 0.25 ;  /* 0x3e80000007074820 */ /* 0x000fe20000400000 */
[----:B------:R-:W-:Y:S01]  /*05a0*/  ISETP.LT.AND P4, PT, R3, 0x800, !P0 ;  /* 0x000008000300780c */ /* 0x000fe20004781270 */
[----:B------:R-:W-:Y:S01]  /*05b0*/  IMAD.MOV.U32 R6, RZ, RZ, RZ ;  /* 0x000000ffff067224 */ /* 0x000fe200078e00ff */
[----:B----4-:R-:W-:-:S02]  /*05c0*/  SEL R25, R8, RZ, P5 ;  /* 0x000000ff08197207 */ /* 0x010fc40002800000 */
[----:B-----5:R-:W-:-:S05]  /*05d0*/  SEL R26, R26, RZ, P5 ;  /* 0x000000ff1a1a7207 */ /* 0x020fca0002800000 */
[----:B------:R-:W-:Y:S01]  /*05e0*/  @!P6 FMUL R7, R7, 16777216 ;  /* 0x4b8000000707e820 */ /* 0x000fe20000400000 */
[----:B------:R-:W-:-:S03]  /*05f0*/  @!P6 FMUL R2, R2, 16777216 ;  /* 0x4b8000000202e820 */ /* 0x000fc60000400000 */
[----:B------:R-:W2:Y:S01]  /*0600*/  @P4 LDG.E.EL R6, desc[UR4][R12.64+-0x50] ;  /* 0xffffb0040c064981 */ /* 0x000ea2000c2e1900 */
[----:B------:R-:W-:-:S03]  /*0610*/  ISETP.NE.AND P6, PT, R18, 0x18, PT ;  /* 0x000000181200780c */ /* 0x000fc60003fc5270 */
[----:B------:R0:W3:Y:S01]  /*0620*/  @P4 LDG.E.EL R0, desc[UR4][R12.64+-0x50] ;  /* 0xffffb0040c004981 */ /* 0x0000e2000c2e1900 */
[----:B------:R-:W-:Y:S02]  /*0630*/  SEL R18, R9, RZ, P5 ;  /* 0x000000ff09127207 */ /* 0x000fe40002800000 */
[----:B------:R-:W-:Y:S02]  /*0640*/  SEL R19, R19, RZ, P5 ;  /* 0x000000ff13137207 */ /* 0x000fe40002800000 */
[----:B------:R-:W-:Y:S02]  /*0650*/  SEL R11, R11, RZ, P5 ;  /* 0x000000ff0b0b7207 */ /* 0x000fe40002800000 */
[----:B0-----:R-:W-:Y:S02]  /*0660*/  CS2R R12, SRZ ;  /* 0x00000000000c7805 */ /* 0x001fe4000001ff00 */
[----:B------:R-:W-:Y:S02]  /*0670*/  SEL R9, R23, RZ, P5 ;  /* 0x000000ff17097207 */ /* 0x000fe40002800000 */
[----:B------:R-:W-:-:S02]  /*0680*/  SEL R8, R20, RZ, P5 ;  /* 0x000000ff14087207 */ /* 0x000fc40002800000 */
[----:B------:R-:W-:Y:S01]  /*0690*/  SEL R4, R4, RZ, P5 ;  /* 0x000000ff04047207 */ /* 0x000fe20002800000 */
[----:B------:R0:W4:Y:S01]  /*06a0*/  @P4 LDG.E.64 R12, desc[UR4][R16.64] ;  /* 0x00000004100c4981 */ /* 0x000122000c1e1b00 */
[----:B------:R-:W-:Y:S01]  /*06b0*/  ISETP.LT.AND P5, PT, R3, 0x800, !P6 ;  /* 0x000008000300780c */ /* 0x000fe200077a1270 */
[----:B------:R-:W-:Y:S01]  /*06c0*/  IMAD.MOV.U32 R20, RZ, RZ, RZ ;  /* 0x000000ffff147224 */ /* 0x000fe200078e00ff */
[----:B0-----:R-:W0:Y:S11]  /*06d0*/  LDC.64 R16, c[0x0][0x258] ;  /* 0x00009600ff107b82 */ /* 0x001e360000000a00 */
[----:B------:R-:W5:Y:S01]  /*06e0*/  @P5 LDG.E.EL R20, desc[UR4][R28.64+-0x60] ;  /* 0xffffa0041c145981 */ /* 0x000f62000c2e1900 */
[----:B------:R1:W0:Y:S01]  /*06f0*/  MUFU.RCP R23, R10 ;  /* 0x0000000a00177308 */ /* 0x0002220000001000 */
[----:B------:R-:W-:Y:S01]  /*0700*/  FADD R25, R25, -R26 ;  /* 0x8000001a19197221 */ /* 0x000fe20000000000 */
[----:B------:R-:W-:-:S06]  /*0710*/  IMAD.MOV.U32 R26, RZ, RZ, RZ ;  /* 0x000000ffff1a7224 */ /* 0x000fcc00078e00ff */
[----:B------:R-:W2:Y:S01]  /*0720*/  @P5 LDG.E.EL R26, desc[UR4][R28.64+-0x60] ;  /* 0xffffa0041c1a5981 */ /* 0x000ea2000c2e1900 */
[----:B-1----:R-:W-:Y:S01]  /*0730*/  FADD R10, R18, -R19 ;  /* 0x80000013120a7221 */ /* 0x002fe20000000000 */
[----:B------:R-:W-:-:S04]  /*0740*/  VIADD R19, R21, 0xfffffe80 ;  /* 0xfffffe8015137836 */ /* 0x000fc80000000000 */
[----:B0-----:R-:W-:Y:S01]  /*0750*/  IMAD.WIDE R18, R19, 0x4, R16 ;  /* 0x0000000413127825 */ /* 0x001fe200078e0210 */
[----:B------:R-:W-:-:S06]  /*0760*/  CS2R R16, SRZ ;  /* 0x0000000000107805 */ /* 0x000fcc000001ff00 */
[----:B------:R0:W3:Y:S02]  /*0770*/  @P5 LDG.E.64 R16, desc[UR4][R18.64] ;  /* 0x0000000412105981 */ /* 0x0000e4000c1e1b00 */
[----:B0-----:R-:W0:Y:S01]  /*0780*/  LDC.64 R18, c[0x0][0x268] ;  /* 0x00009a00ff127b82 */ /* 0x001e220000000a00 */
[----:B------:R-:W-:Y:S01]  /*0790*/  VIADD R21, R21, 0xfffffe40 ;  /* 0xfffffe4015157836 */ /* 0x000fe20000000000 */
[----:B------:R-:W1:Y:S01]  /*07a0*/  MUFU.RCP R7, R7 ;  /* 0x0000000700077308 */ /* 0x000e620000001000 */
[----:B------:R-:W-:Y:S01]  /*07b0*/  FMUL R24, R23, R24 ;  /* 0x0000001817187220 */ /* 0x000fe20000400000 */
[----:B------:R-:W-:Y:S02]  /*07c0*/  SEL R23, R15, RZ, P3 ;  /* 0x000000ff0f177207 */ /* 0x000fe40001800000 */
[----:B------:R-:W-:Y:S02]  /*07d0*/  SEL R14, R14, RZ, P3 ;  /* 0x000000ff0e0e7207 */ /* 0x000fe40001800000 */
[----:B------:R-:W-:-:S02]  /*07e0*/  SEL R15, R27, RZ, P3 ;  /* 0x000000ff1b0f7207 */ /* 0x000fc40001800000 */
[----:B------:R-:W-:Y:S02]  /*07f0*/  SEL R22, R22, RZ, P3 ;  /* 0x000000ff16167207 */ /* 0x000fe40001800000 */
[----:B------:R-:W-:Y:S01]  /*0800*/  ISETP.GT.AND P3, PT, R5, 0x1b, PT ;  /* 0x0000001b0500780c */ /* 0x000fe20003f64270 */
[----:B------:R-:W-:Y:S01]  /*0810*/  FMUL R25, R25, R24 ;  /* 0x0000001819197220 */ /* 0x000fe20000400000 */
[----:B-1----:R-:W-:Y:S01]  /*0820*/  FMUL R24, R7, R2 ;  /* 0x0000000207187220 */ /* 0x002fe20000400000 */
[----:B------:R-:W-:Y:S01]  /*0830*/  IMAD.MOV.U32 R2, RZ, RZ, RZ ;  /* 0x000000ffff027224 */ /* 0x000fe200078e00ff */
[----:B-----5:R-:W-:Y:S01]  /*0840*/  SEL R29, R20, RZ, P5 ;  /* 0x000000ff141d7207 */ /* 0x020fe20002800000 */
[----:B0-----:R-:W-:Y:S02]  /*0850*/  IMAD.WIDE R20, R21, 0x4, R18 ;  /* 0x0000000415147825 */ /* 0x001fe400078e0212 */
[----:B------:R-:W0:Y:S01]  /*0860*/  LDC.64 R18, c[0x0][0x270] ;  /* 0x00009c00ff127b82 */ /* 0x000e220000000a00 */
[----:B--2---:R-:W-:-:S02]  /*0870*/  SEL R26, R26, RZ, P5 ;  /* 0x000000ff1a1a7207 */ /* 0x004fc40002800000 */
[----:B---3--:R-:W-:Y:S02]  /*0880*/  SEL R27, R16, RZ, P5 ;  /* 0x000000ff101b7207 */ /* 0x008fe40002800000 */
[----:B------:R-:W-:Y:S02]  /*0890*/  SEL R28, R17, RZ, P5 ;  /* 0x000000ff111c7207 */ /* 0x000fe40002800000 */
[----:B------:R-:W-:Y:S01]  /*08a0*/  ISETP.LT.AND P5, PT, R3, 0x800, P3 ;  /* 0x000008000300780c */ /* 0x000fe20001fa1270 */
[----:B0-----:R-:W-:Y:S01]  /*08b0*/  IMAD.WIDE R18, R5, 0x4, R18 ;  /* 0x0000000405127825 */ /* 0x001fe200078e0212 */
[----:B------:R-:W-:-:S03]  /*08c0*/  CS2R R16, SRZ ;  /* 0x0000000000107805 */ /* 0x000fc6000001ff00 */
[----:B------:R-:W-:-:S08]  /*08d0*/  IMAD.MOV.U32 R5, RZ, RZ, RZ ;  /* 0x000000ffff057224 */ /* 0x000fd000078e00ff */
[----:B------:R-:W2:Y:S04]  /*08e0*/  @P5 LDG.E.64 R16, desc[UR4][R20.64] ;  /* 0x0000000414105981 */ /* 0x000ea8000c1e1b00 */
[----:B------:R-:W3:Y:S04]  /*08f0*/  @P5 LDG.E.EL R5, desc[UR4][R18.64+-0x70] ;  /* 0xffff900412055981 */ /* 0x000ee8000c2e1900 */
[----:B------:R-:W5:Y:S01]  /*0900*/  @P5 LDG.E.EL R2, desc[UR4][R18.64+-0x70] ;  /* 0xffff900412025981 */ /* 0x000f62000c2e1900 */
[----:B------:R-:W-:Y:S01]  /*0910*/  FMUL R10, R10, R24 ;  /* 0x000000180a0a7220 */ /* 0x000fe20000400000 */
[----:B------:R-:W-:-:S03]  /*0920*/  FFMA R11, R25, R11, R8 ;  /* 0x0000000b190b7223 */ /* 0x000fc60000000008 */
[----:B------:R-:W-:Y:S02]  /*0930*/  FFMA R4, R10, R9, R4 ;  /* 0x000000090a047223 */ /* 0x000fe40000000004 */
[----:B------:R-:W0:Y:S01]  /*0940*/  LDC.64 R8, c[0x0][0x278] ;  /* 0x00009e00ff087b82 */ /* 0x000e220000000a00 */
[----:B----4-:R-:W-:Y:S02]  /*0950*/  SEL R12, R12, RZ, P4 ;  /* 0x000000ff0c0c7207 */ /* 0x010fe40002000000 */
[----:B------:R-:W-:Y:S02]  /*0960*/  SEL R13, R13, RZ, P4 ;  /* 0x000000ff0d0d7207 */ /* 0x000fe40002000000 */
[----:B------:R-:W-:Y:S02]  /*0970*/  SEL R7, R6, RZ, P4 ;  /* 0x000000ff06077207 */ /* 0x000fe40002000000 */
[----:B------:R-:W-:Y:S01]  /*0980*/  SEL R0, R0, RZ, P4 ;  /* 0x000000ff00007207 */ /* 0x000fe20002000000 */
[----:B------:R-:W-:Y:S01]  /*0990*/  FADD R26, R27, R26 ;  /* 0x0000001a1b1a7221 */ /* 0x000fe20000000000 */
[----:B------:R-:W-:Y:S01]  /*09a0*/  FADD R28, R28, R29 ;  /* 0x0000001d1c1c7221 */ /* 0x000fe20000000000 */
[----:B------:R-:W-:Y:S01]  /*09b0*/  FADD R7, R12, R7 ;  /* 0x000000070c077221 */ /* 0x000fe20000000000 */
[----:B------:R-:W-:Y:S01]  /*09c0*/  FSETP.GEU.AND P4, PT, R4, RZ, PT ;  /* 0x000000ff0400720b */ /* 0x000fe20003f8e000 */
[----:B------:R-:W-:Y:S01]  /*09d0*/  FADD R13, R13, R0 ;  /* 0x000000000d0d7221 */ /* 0x000fe20000000000 */
[----:B------:R-:W-:Y:S01]  /*09e0*/  FADD R14, R14, R15 ;  /* 0x0000000f0e0e7221 */ /* 0x000fe20000000000 */
[----:B------:R-:W-:Y:S01]  /*09f0*/  FADD R22, R23, R22 ;  /* 0x0000001617167221 */ /* 0x000fe20000000000 */
[----:B0-----:R-:W-:Y:S01]  /*0a00*/  IMAD.WIDE R8, R3, 0x4, R8 ;  /* 0x0000000403087825 */ /* 0x001fe200078e0208 */
[----:B--2---:R-:W-:-:S02]  /*0a10*/  SEL R16, R16, RZ, P5 ;  /* 0x000000ff10107207 */ /* 0x004fc40002800000 */
[----:B------:R-:W-:Y:S02]  /*0a20*/  SEL R17, R17, RZ, P5 ;  /* 0x000000ff11117207 */ /* 0x000fe40002800000 */
[----:B---3--:R-:W-:Y:S02]  /*0a30*/  SEL R5, R5, RZ, P5 ;  /* 0x000000ff05057207 */ /* 0x008fe40002800000 */
[----:B-----5:R-:W-:-:S03]  /*0a40*/  SEL R2, R2, RZ, P5 ;  /* 0x000000ff02027207 */ /* 0x020fc60002800000 */
[----:B------:R-:W-:Y:S01]  /*0a50*/  FADD R5, R16, R5 ;  /* 0x0000000510057221 */ /* 0x000fe20000000000 */
[----:B------:R-:W-:Y:S01]  /*0a60*/  ISETP.GE.AND P5, PT, R3, 0x800, PT ;  /* 0x000008000300780c */ /* 0x000fe20003fa6270 */
[----:B------:R-:W-:-:S03]  /*0a70*/  FADD R2, R17, R2 ;  /* 0x0000000211027221 */ /* 0x000fc60000000000 */
[----:B------:R-:W-:Y:S02]  /*0a80*/  @P6 FSEL R26, R5, RZ, P3 ;  /* 0x000000ff051a6208 */ /* 0x000fe40001800000 */
[----:B------:R-:W-:Y:S02]  /*0a90*/  @P6 FSEL R28, R2, RZ, P3 ;  /* 0x000000ff021c6208 */ /* 0x000fe40001800000 */
[----:B------:R-:W-:Y:S02]  /*0aa0*/  FSETP.GEU.AND P3, PT, R11, RZ, PT ;  /* 0x000000ff0b00720b */ /* 0x000fe40003f6e000 */
[----:B------:R-:W-:Y:S02]  /*0ab0*/  @P2 FSEL R14, R7, R26, !P0 ;  /* 0x0000001a070e2208 */ /* 0x000fe40004000000 */
[----:B------:R-:W-:Y:S02]  /*0ac0*/  @P2 FSEL R22, R13, R28, !P0 ;  /* 0x0000001c0d162208 */ /* 0x000fe40004000000 */
[----:B------:R-:W-:-:S02]  /*0ad0*/  FSEL R11, R11, RZ, P3 ;  /* 0x000000ff0b0b7208 */ /* 0x000fc40001800000 */
[----:B------:R-:W-:Y:S02]  /*0ae0*/  FSEL R5, R4, RZ, P4 ;  /* 0x000000ff04057208 */ /* 0x000fe40002000000 */
[----:B------:R-:W-:Y:S02]  /*0af0*/  FSEL R4, R11, R14, !P1 ;  /* 0x0000000e0b047208 */ /* 0x000fe40004800000 */
[----:B------:R-:W-:Y:S01]  /*0b00*/  FSEL R5, R5, R22, !P1 ;  /* 0x0000001605057208 */ /* 0x000fe20004800000 */
[----:B------:R-:W-:Y:S06]  /*0b10*/  @P5 EXIT ;  /* 0x000000000000594d */ /* 0x000fec0003800000 */
[----:B------:R-:W-:Y:S01]  /*0b20*/  STG.E.64 desc[UR4][R8.64], R4 ;  /* 0x0000000408007986 */ /* 0x000fe2000c101b04 */
[----:B------:R-:W-:Y:S05]  /*0b30*/  EXIT ;  /* 0x000000000000794d */ /* 0x000fea0003800000 */
.L_x_0:
[----:B------:R-:W-:-:S00]  /*0b40*/  BRA `(.L_x_0) ;  /* 0xfffffffc00fc7947 */ /* 0x000fc0000383ffff */
[----:B------:R-:W-:-:S00]  /*0b50*/  NOP ;  /* 0x0000000000007918 */ /* 0x000fc00000000000 */
        /* <DEDUP_REMOVED lines=10> */
.L_x_1:


//--------------------- .nv.global.init           --------------------------
	.section	.nv.global.init,"aw",@progbits
.nv.global.init:
	.type		_$_str,@object
	.size		_$_str,(_$_str_$_2 - _$_str)
_$_str:
        /*0000*/ 	.byte	0x5f, 0x5f, 0x43, 0x55, 0x44, 0x41, 0x5f, 0x46, 0x54, 0x5a, 0x00
	.type		_$_str_$_2,@object
	.size		_$_str_$_2,(.L_1 - _$_str_$_2)
_$_str_$_2:
        /*000b*/ 	.byte	0x5f, 0x5f, 0x43, 0x55, 0x44, 0x41, 0x5f, 0x50, 0x52, 0x45, 0x43, 0x5f, 0x53, 0x51, 0x52, 0x54
        /*001b*/ 	.byte	0x00
.L_1:


//--------------------- .nv.constant0.triton_poi_fused_cat_26 --------------------------
	.section	.nv.constant0.triton_poi_fused_cat_26,"a",@progbits
	.sectionflags	@""
	.align	4
.nv.constant0.triton_poi_fused_cat_26:
	.zero		644
